//
// Generated by NVIDIA NVVM Compiler
//
// Compiler Build ID: CL-36424714
// Cuda compilation tools, release 13.0, V13.0.88
// Based on NVVM 20.0.0
//

.version 9.0
.target sm_100
.address_size 64

	// .globl	_Z11bmma_kernelI6__halffLi16ELi16ELi16ELi128ELi128ELi128EEvPT_S2_PT0_
// _ZZ11bmma_kernelI6__halffLi16ELi16ELi16ELi128ELi128ELi128EEvPT_S2_PT0_E3shm has been demoted

.visible .entry _Z11bmma_kernelI6__halffLi16ELi16ELi16ELi128ELi128ELi128EEvPT_S2_PT0_(
	.param .u64 .ptr .align 1 _Z11bmma_kernelI6__halffLi16ELi16ELi16ELi128ELi128ELi128EEvPT_S2_PT0__param_0,
	.param .u64 .ptr .align 1 _Z11bmma_kernelI6__halffLi16ELi16ELi16ELi128ELi128ELi128EEvPT_S2_PT0__param_1,
	.param .u64 .ptr .align 1 _Z11bmma_kernelI6__halffLi16ELi16ELi16ELi128ELi128ELi128EEvPT_S2_PT0__param_2
)
{
	.reg .pred 	%p<10>;
	.reg .b32 	%r<176>;
	.reg .b32 	%f<227>;
	.reg .b64 	%rd<17>;
	// demoted variable
	.shared .align 4 .b8 _ZZ11bmma_kernelI6__halffLi16ELi16ELi16ELi128ELi128ELi128EEvPT_S2_PT0_E3shm[16384];
	ld.param.u64 	%rd5, [_Z11bmma_kernelI6__halffLi16ELi16ELi16ELi128ELi128ELi128EEvPT_S2_PT0__param_0];
	ld.param.u64 	%rd6, [_Z11bmma_kernelI6__halffLi16ELi16ELi16ELi128ELi128ELi128EEvPT_S2_PT0__param_1];
	mov.u32 	%r1, %tid.x;
	shr.u32 	%r175, %r1, 5;
	mov.u32 	%r14, %ctaid.x;
	cvta.to.global.u64 	%rd7, %rd5;
	cvta.to.global.u64 	%rd8, %rd6;
	shl.b32 	%r15, %r14, 4;
	and.b32  	%r3, %r15, 112;
	and.b32  	%r4, %r14, 2147483640;
	shl.b32 	%r16, %r175, 4;
	cvt.u64.u32 	%rd9, %r16;
	shl.b32 	%r17, %r14, 8;
	and.b32  	%r18, %r17, -2048;
	cvt.s64.s32 	%rd10, %r18;
	or.b64  	%rd11, %rd9, %rd10;
	shl.b64 	%rd12, %rd11, 1;
	add.s64 	%rd1, %rd7, %rd12;
	shl.b32 	%r19, %r175, 11;
	or.b32  	%r20, %r3, %r19;
	mul.wide.u32 	%rd13, %r20, 2;
	add.s64 	%rd2, %rd8, %rd13;
	setp.gt.u32 	%p1, %r1, 31;
	mov.f32 	%f171, 0f00000000;
	mov.f32 	%f172, %f171;
	mov.f32 	%f173, %f171;
	mov.f32 	%f174, %f171;
	mov.f32 	%f175, %f171;
	mov.f32 	%f176, %f171;
	mov.f32 	%f177, %f171;
	mov.f32 	%f178, %f171;
	@%p1 bra 	$L__BB0_2;
	mov.b32 	%r21, 128;
	wmma.load.a.sync.aligned.row.m16n16k16.global.f16 	{%r22, %r23, %r24, %r25, %r26, %r27, %r28, %r29}, [%rd1], %r21;
	wmma.load.b.sync.aligned.row.m16n16k16.global.f16 	{%r30, %r31, %r32, %r33, %r34, %r35, %r36, %r37}, [%rd2], %r21;
	mov.f32 	%f130, 0f00000000;
	wmma.mma.sync.aligned.row.row.m16n16k16.f32.f32 {%f178, %f177, %f176, %f175, %f174, %f173, %f172, %f171}, {%r22, %r23, %r24, %r25, %r26, %r27, %r28, %r29}, {%r30, %r31, %r32, %r33, %r34, %r35, %r36, %r37}, {%f130, %f130, %f130, %f130, %f130, %f130, %f130, %f130};
$L__BB0_2:
	setp.ne.s32 	%p2, %r175, 1;
	@%p2 bra 	$L__BB0_4;
	mov.b32 	%r38, 128;
	wmma.load.a.sync.aligned.row.m16n16k16.global.f16 	{%r39, %r40, %r41, %r42, %r43, %r44, %r45, %r46}, [%rd1], %r38;
	wmma.load.b.sync.aligned.row.m16n16k16.global.f16 	{%r47, %r48, %r49, %r50, %r51, %r52, %r53, %r54}, [%rd2], %r38;
	wmma.mma.sync.aligned.row.row.m16n16k16.f32.f32 {%f178, %f177, %f176, %f175, %f174, %f173, %f172, %f171}, {%r39, %r40, %r41, %r42, %r43, %r44, %r45, %r46}, {%r47, %r48, %r49, %r50, %r51, %r52, %r53, %r54}, {%f178, %f177, %f176, %f175, %f174, %f173, %f172, %f171};
$L__BB0_4:
	setp.ne.s32 	%p3, %r175, 2;
	@%p3 bra 	$L__BB0_6;
	mov.b32 	%r55, 128;
	wmma.load.a.sync.aligned.row.m16n16k16.global.f16 	{%r56, %r57, %r58, %r59, %r60, %r61, %r62, %r63}, [%rd1], %r55;
	wmma.load.b.sync.aligned.row.m16n16k16.global.f16 	{%r64, %r65, %r66, %r67, %r68, %r69, %r70, %r71}, [%rd2], %r55;
	wmma.mma.sync.aligned.row.row.m16n16k16.f32.f32 {%f178, %f177, %f176, %f175, %f174, %f173, %f172, %f171}, {%r56, %r57, %r58, %r59, %r60, %r61, %r62, %r63}, {%r64, %r65, %r66, %r67, %r68, %r69, %r70, %r71}, {%f178, %f177, %f176, %f175, %f174, %f173, %f172, %f171};
$L__BB0_6:
	setp.ne.s32 	%p4, %r175, 3;
	@%p4 bra 	$L__BB0_8;
	mov.b32 	%r72, 128;
	wmma.load.a.sync.aligned.row.m16n16k16.global.f16 	{%r73, %r74, %r75, %r76, %r77, %r78, %r79, %r80}, [%rd1], %r72;
	wmma.load.b.sync.aligned.row.m16n16k16.global.f16 	{%r81, %r82, %r83, %r84, %r85, %r86, %r87, %r88}, [%rd2], %r72;
	wmma.mma.sync.aligned.row.row.m16n16k16.f32.f32 {%f178, %f177, %f176, %f175, %f174, %f173, %f172, %f171}, {%r73, %r74, %r75, %r76, %r77, %r78, %r79, %r80}, {%r81, %r82, %r83, %r84, %r85, %r86, %r87, %r88}, {%f178, %f177, %f176, %f175, %f174, %f173, %f172, %f171};
$L__BB0_8:
	setp.ne.s32 	%p5, %r175, 4;
	@%p5 bra 	$L__BB0_10;
	mov.b32 	%r89, 128;
	wmma.load.a.sync.aligned.row.m16n16k16.global.f16 	{%r90, %r91, %r92, %r93, %r94, %r95, %r96, %r97}, [%rd1], %r89;
	wmma.load.b.sync.aligned.row.m16n16k16.global.f16 	{%r98, %r99, %r100, %r101, %r102, %r103, %r104, %r105}, [%rd2], %r89;
	wmma.mma.sync.aligned.row.row.m16n16k16.f32.f32 {%f178, %f177, %f176, %f175, %f174, %f173, %f172, %f171}, {%r90, %r91, %r92, %r93, %r94, %r95, %r96, %r97}, {%r98, %r99, %r100, %r101, %r102, %r103, %r104, %r105}, {%f178, %f177, %f176, %f175, %f174, %f173, %f172, %f171};
$L__BB0_10:
	setp.ne.s32 	%p6, %r175, 5;
	@%p6 bra 	$L__BB0_12;
	mov.b32 	%r106, 128;
	wmma.load.a.sync.aligned.row.m16n16k16.global.f16 	{%r107, %r108, %r109, %r110, %r111, %r112, %r113, %r114}, [%rd1], %r106;
	wmma.load.b.sync.aligned.row.m16n16k16.global.f16 	{%r115, %r116, %r117, %r118, %r119, %r120, %r121, %r122}, [%rd2], %r106;
	wmma.mma.sync.aligned.row.row.m16n16k16.f32.f32 {%f178, %f177, %f176, %f175, %f174, %f173, %f172, %f171}, {%r107, %r108, %r109, %r110, %r111, %r112, %r113, %r114}, {%r115, %r116, %r117, %r118, %r119, %r120, %r121, %r122}, {%f178, %f177, %f176, %f175, %f174, %f173, %f172, %f171};
$L__BB0_12:
	setp.ne.s32 	%p7, %r175, 6;
	@%p7 bra 	$L__BB0_14;
	mov.b32 	%r123, 128;
	wmma.load.a.sync.aligned.row.m16n16k16.global.f16 	{%r124, %r125, %r126, %r127, %r128, %r129, %r130, %r131}, [%rd1], %r123;
	wmma.load.b.sync.aligned.row.m16n16k16.global.f16 	{%r132, %r133, %r134, %r135, %r136, %r137, %r138, %r139}, [%rd2], %r123;
	wmma.mma.sync.aligned.row.row.m16n16k16.f32.f32 {%f178, %f177, %f176, %f175, %f174, %f173, %f172, %f171}, {%r124, %r125, %r126, %r127, %r128, %r129, %r130, %r131}, {%r132, %r133, %r134, %r135, %r136, %r137, %r138, %r139}, {%f178, %f177, %f176, %f175, %f174, %f173, %f172, %f171};
$L__BB0_14:
	setp.ne.s32 	%p8, %r175, 7;
	@%p8 bra 	$L__BB0_16;
	mov.b32 	%r140, 128;
	wmma.load.a.sync.aligned.row.m16n16k16.global.f16 	{%r141, %r142, %r143, %r144, %r145, %r146, %r147, %r148}, [%rd1], %r140;
	wmma.load.b.sync.aligned.row.m16n16k16.global.f16 	{%r149, %r150, %r151, %r152, %r153, %r154, %r155, %r156}, [%rd2], %r140;
	wmma.mma.sync.aligned.row.row.m16n16k16.f32.f32 {%f178, %f177, %f176, %f175, %f174, %f173, %f172, %f171}, {%r141, %r142, %r143, %r144, %r145, %r146, %r147, %r148}, {%r149, %r150, %r151, %r152, %r153, %r154, %r155, %r156}, {%f178, %f177, %f176, %f175, %f174, %f173, %f172, %f171};
$L__BB0_16:
	ld.param.u64 	%rd16, [_Z11bmma_kernelI6__halffLi16ELi16ELi16ELi128ELi128ELi128EEvPT_S2_PT0__param_2];
	shl.b32 	%r157, %r175, 6;
	mov.u32 	%r158, _ZZ11bmma_kernelI6__halffLi16ELi16ELi16ELi128ELi128ELi128EEvPT_S2_PT0_E3shm;
	add.s32 	%r159, %r158, %r157;
	mov.b32 	%r160, 256;
	wmma.store.d.sync.aligned.row.m16n16k16.shared.f32 	[%r159], {%f178, %f177, %f176, %f175, %f174, %f173, %f172, %f171}, %r160;
	bar.sync 	0;
	shl.b32 	%r161, %r4, 8;
	or.b32  	%r162, %r3, %r161;
	and.b32  	%r163, %r175, 15;
	add.s32 	%r5, %r162, %r163;
	shr.u32 	%r174, %r1, 6;
	shl.b32 	%r164, %r1, 1;
	and.b32  	%r165, %r164, 1024;
	shl.b32 	%r166, %r175, 2;
	and.b32  	%r167, %r166, 60;
	or.b32  	%r168, %r165, %r167;
	add.s32 	%r169, %r168, %r158;
	add.s32 	%r173, %r169, 512;
	cvta.to.global.u64 	%rd3, %rd16;
$L__BB0_17:
	shl.b32 	%r170, %r174, 4;
	and.b32  	%r171, %r170, 1920;
	add.s32 	%r172, %r5, %r171;
	mul.wide.u32 	%rd14, %r172, 4;
	add.s64 	%rd15, %rd3, %rd14;
	ld.shared.f32 	%f131, [%r173+-512];
	add.f32 	%f132, %f131, 0f00000000;
	ld.shared.f32 	%f133, [%r173+-448];
	add.f32 	%f134, %f133, %f132;
	ld.shared.f32 	%f135, [%r173+-384];
	add.f32 	%f136, %f135, %f134;
	ld.shared.f32 	%f137, [%r173+-320];
	add.f32 	%f138, %f137, %f136;
	ld.shared.f32 	%f139, [%r173+-256];
	add.f32 	%f140, %f139, %f138;
	ld.shared.f32 	%f141, [%r173+-192];
	add.f32 	%f142, %f141, %f140;
	ld.shared.f32 	%f143, [%r173+-128];
	add.f32 	%f144, %f143, %f142;
	ld.shared.f32 	%f145, [%r173+-64];
	add.f32 	%f146, %f145, %f144;
	ld.shared.f32 	%f147, [%r173];
	add.f32 	%f148, %f147, %f146;
	ld.shared.f32 	%f149, [%r173+64];
	add.f32 	%f150, %f149, %f148;
	ld.shared.f32 	%f151, [%r173+128];
	add.f32 	%f152, %f151, %f150;
	ld.shared.f32 	%f153, [%r173+192];
	add.f32 	%f154, %f153, %f152;
	ld.shared.f32 	%f155, [%r173+256];
	add.f32 	%f156, %f155, %f154;
	ld.shared.f32 	%f157, [%r173+320];
	add.f32 	%f158, %f157, %f156;
	ld.shared.f32 	%f159, [%r173+384];
	add.f32 	%f160, %f159, %f158;
	ld.shared.f32 	%f161, [%r173+448];
	add.f32 	%f162, %f161, %f160;
	st.global.f32 	[%rd15], %f162;
	add.s32 	%r11, %r175, 16;
	add.s32 	%r174, %r174, 8;
	add.s32 	%r173, %r173, 1024;
	setp.lt.u32 	%p9, %r175, 240;
	mov.u32 	%r175, %r11;
	@%p9 bra 	$L__BB0_17;
	ret;

}


// ===== COMPILED SASS (sm_100) =====

	.target	sm_100

	.elftype	@"ET_EXEC"


//--------------------- .note.nv.tkinfo           --------------------------
	.section	.note.nv.tkinfo,"",@"SHT_NOTE"
	.sectionflags	@"SHF_NOTE_NV_TKINFO"
	.tkinfo
        /*0018*/ 	.word	0x00000002
        /*0030*/ 	.string	""
        /*0030*/ 	.string	"ptxas"
        /*0030*/ 	.string	"Cuda compilation tools, release 13.0, V13.0.88"
        /*0030*/ 	.string	"Build cuda_13.0.r13.0/compiler.36424714_0"
        /*0030*/ 	.string	"-arch sm_100 -m 64 "



//--------------------- .note.nv.cuinfo           --------------------------
	.section	.note.nv.cuinfo,"",@"SHT_NOTE"
	.sectionflags	@"SHF_NOTE_NV_CUINFO"
        /*0018*/ 	.short	0x0002
        /*001a*/ 	.short	0x0064
        /*001c*/ 	.short	0x0082
	.zero		2


//--------------------- .nv.info                  --------------------------
	.section	.nv.info,"",@"SHT_CUDA_INFO"
	.align	4


	//----- nvinfo : EIATTR_REGCOUNT
	.align		4
        /*0000*/ 	.byte	0x04, 0x2f
        /*0002*/ 	.short	(.L_1 - .L_0)
	.align		4
.L_0:
        /*0004*/ 	.word	index@(_Z11bmma_kernelI6__halffLi16ELi16ELi16ELi128ELi128ELi128EEvPT_S2_PT0_)
        /*0008*/ 	.word	0x00000020


	//----- nvinfo : EIATTR_FRAME_SIZE
	.align		4
.L_1:
        /*000c*/ 	.byte	0x04, 0x11
        /*000e*/ 	.short	(.L_3 - .L_2)
	.align		4
.L_2:
        /*0010*/ 	.word	index@(_Z11bmma_kernelI6__halffLi16ELi16ELi16ELi128ELi128ELi128EEvPT_S2_PT0_)
        /*0014*/ 	.word	0x00000000


	//----- nvinfo : EIATTR_MIN_STACK_SIZE
	.align		4
.L_3:
        /*0018*/ 	.byte	0x04, 0x12
        /*001a*/ 	.short	(.L_5 - .L_4)
	.align		4
.L_4:
        /*001c*/ 	.word	index@(_Z11bmma_kernelI6__halffLi16ELi16ELi16ELi128ELi128ELi128EEvPT_S2_PT0_)
        /*0020*/ 	.word	0x00000000
.L_5:


//--------------------- .nv.compat                --------------------------
	.section	.nv.compat,"",@"SHT_CUDA_COMPAT_INFO"
	.align	4
        /*0000*/ 	.byte	0x02, 0x09, 0x00, 0x00, 0x02, 0x02, 0x01, 0x00, 0x02, 0x05, 0x05, 0x00, 0x03, 0x07, 0x01, 0x01
        /*0010*/ 	.byte	0x02, 0x03, 0x00, 0x00, 0x02, 0x06, 0x01, 0x00, 0x04, 0x0b, 0x08, 0x00, 0x09, 0x00, 0x00, 0x00
        /*0020*/ 	.byte	0x00, 0x00, 0x00, 0x00


//--------------------- .nv.info._Z11bmma_kernelI6__halffLi16ELi16ELi16ELi128ELi128ELi128EEvPT_S2_PT0_ --------------------------
	.section	.nv.info._Z11bmma_kernelI6__halffLi16ELi16ELi16ELi128ELi128ELi128EEvPT_S2_PT0_,"",@"SHT_CUDA_INFO"
	.sectionflags	@""
	.align	4


	//----- nvinfo : EIATTR_CUDA_API_VERSION
	.align		4
        /*0000*/ 	.byte	0x04, 0x37
        /*0002*/ 	.short	(.L_7 - .L_6)
.L_6:
        /*0004*/ 	.word	0x00000082


	//----- nvinfo : EIATTR_KPARAM_INFO
	.align		4
.L_7:
        /*0008*/ 	.byte	0x04, 0x17
        /*000a*/ 	.short	(.L_9 - .L_8)
.L_8:
        /*000c*/ 	.word	0x00000000
        /*0010*/ 	.short	0x0002
        /*0012*/ 	.short	0x0010
        /*0014*/ 	.byte	0x00, 0xf5, 0x21, 0x00


	//----- nvinfo : EIATTR_KPARAM_INFO
	.align		4
.L_9:
        /*0018*/ 	.byte	0x04, 0x17
        /*001a*/ 	.short	(.L_11 - .L_10)
.L_10:
        /*001c*/ 	.word	0x00000000
        /*0020*/ 	.short	0x0001
        /*0022*/ 	.short	0x0008
        /*0024*/ 	.byte	0x00, 0xf5, 0x21, 0x00


	//----- nvinfo : EIATTR_KPARAM_INFO
	.align		4
.L_11:
        /*0028*/ 	.byte	0x04, 0x17
        /*002a*/ 	.short	(.L_13 - .L_12)
.L_12:
        /*002c*/ 	.word	0x00000000
        /*0030*/ 	.short	0x0000
        /*0032*/ 	.short	0x0000
        /*0034*/ 	.byte	0x00, 0xf5, 0x21, 0x00


	//----- nvinfo : EIATTR_SPARSE_MMA_MASK
	.align		4
.L_13:
        /*0038*/ 	.byte	0x03, 0x50
        /*003a*/ 	.short	0x0000


	//----- nvinfo : EIATTR_WMMA_USED
	.align		4
        /*003c*/ 	.byte	0x01, 0x2b
	.zero		2


	//----- nvinfo : EIATTR_MAXREG_COUNT
	.align		4
        /*0040*/ 	.byte	0x03, 0x1b
        /*0042*/ 	.short	0x00ff


	//----- nvinfo : EIATTR_NUM_BARRIERS
	.align		4
        /*0044*/ 	.byte	0x02, 0x4c
        /*0046*/ 	.byte	0x01
	.zero		1


	//----- nvinfo : EIATTR_MERCURY_ISA_VERSION
	.align		4
        /*0048*/ 	.byte	0x03, 0x5f
        /*004a*/ 	.short	0x0101


	//----- nvinfo : EIATTR_VRC_CTA_INIT_COUNT
	.align		4
        /*004c*/ 	.byte	0x02, 0x4a
	.zero		1
	.zero		1


	//----- nvinfo : EIATTR_EXIT_INSTR_OFFSETS
	.align		4
        /*0050*/ 	.byte	0x04, 0x1c
        /*0052*/ 	.short	(.L_15 - .L_14)


	//   ....[0]....
.L_14:
        /*0054*/ 	.word	0x00001320


	//----- nvinfo : EIATTR_CRS_STACK_SIZE
	.align		4
.L_15:
        /*0058*/ 	.byte	0x04, 0x1e
        /*005a*/ 	.short	(.L_17 - .L_16)
.L_16:
        /*005c*/ 	.word	0x00000000


	//----- nvinfo : EIATTR_CBANK_PARAM_SIZE
	.align		4
.L_17:
        /*0060*/ 	.byte	0x03, 0x19
        /*0062*/ 	.short	0x0018


	//----- nvinfo : EIATTR_PARAM_CBANK
	.align		4
        /*0064*/ 	.byte	0x04, 0x0a
        /*0066*/ 	.short	(.L_19 - .L_18)
	.align		4
.L_18:
        /*0068*/ 	.word	index@(.nv.constant0._Z11bmma_kernelI6__halffLi16ELi16ELi16ELi128ELi128ELi128EEvPT_S2_PT0_)
        /*006c*/ 	.short	0x0380
        /*006e*/ 	.short	0x0018


	//----- nvinfo : EIATTR_SW_WAR
	.align		4
.L_19:
        /*0070*/ 	.byte	0x04, 0x36
        /*0072*/ 	.short	(.L_21 - .L_20)
.L_20:
        /*0074*/ 	.word	0x00000008
.L_21:


//--------------------- .nv.callgraph             --------------------------
	.section	.nv.callgraph,"",@"SHT_CUDA_CALLGRAPH"
	.align	4
	.sectionentsize	8
	.align		4
        /*0000*/ 	.word	0x00000000
	.align		4
        /*0004*/ 	.word	0xffffffff
	.align		4
        /*0008*/ 	.word	0x00000000
	.align		4
        /*000c*/ 	.word	0xfffffffe
	.align		4
        /*0010*/ 	.word	0x00000000
	.align		4
        /*0014*/ 	.word	0xfffffffd
	.align		4
        /*0018*/ 	.word	0x00000000
	.align		4
        /*001c*/ 	.word	0xfffffffc


//--------------------- .text._Z11bmma_kernelI6__halffLi16ELi16ELi16ELi128ELi128ELi128EEvPT_S2_PT0_ --------------------------
	.section	.text._Z11bmma_kernelI6__halffLi16ELi16ELi16ELi128ELi128ELi128EEvPT_S2_PT0_,"ax",@progbits
	.align	128
        .global         _Z11bmma_kernelI6__halffLi16ELi16ELi16ELi128ELi128ELi128EEvPT_S2_PT0_
        .type           _Z11bmma_kernelI6__halffLi16ELi16ELi16ELi128ELi128ELi128EEvPT_S2_PT0_,@function
        .size           _Z11bmma_kernelI6__halffLi16ELi16ELi16ELi128ELi128ELi128EEvPT_S2_PT0_,(.L_x_10 - _Z11bmma_kernelI6__halffLi16ELi16ELi16ELi128ELi128ELi128EEvPT_S2_PT0_)
        .other          _Z11bmma_kernelI6__halffLi16ELi16ELi16ELi128ELi128ELi128EEvPT_S2_PT0_,@"STO_CUDA_ENTRY STV_DEFAULT"
_Z11bmma_kernelI6__halffLi16ELi16ELi16ELi128ELi128ELi128EEvPT_S2_PT0_:
.text._Z11bmma_kernelI6__halffLi16ELi16ELi16ELi128ELi128ELi128EEvPT_S2_PT0_:
[----:B------:R-:W-:Y:S01]  /*0000*/  LDC R1, c[0x0][0x37c] ;  /* 0x0000df00ff017b82 */ /* 0x000fe20000000800 */
[----:B------:R-:W0:Y:S07]  /*0010*/  S2R R0, SR_CTAID.X ;  /* 0x0000000000007919 */ /* 0x000e2e0000002500 */
[----:B------:R-:W1:Y:S01]  /*0020*/  LDC.64 R24, c[0x0][0x388] ;  /* 0x0000e200ff187b82 */ /* 0x000e620000000a00 */
[----:B------:R-:W2:Y:S01]  /*0030*/  LDCU.64 UR6, c[0x0][0x380] ;  /* 0x00007000ff0677ac */ /* 0x000ea20008000a00 */
[----:B------:R-:W-:Y:S01]  /*0040*/  CS2R R10, SRZ ;  /* 0x00000000000a7805 */ /* 0x000fe2000001ff00 */
[----:B------:R-:W3:Y:S01]  /*0050*/  S2R R2, SR_TID.X ;  /* 0x0000000000027919 */ /* 0x000ee20000002100 */
[----:B------:R-:W-:Y:S01]  /*0060*/  CS2R R8, SRZ ;  /* 0x0000000000087805 */ /* 0x000fe2000001ff00 */
[----:B------:R-:W4:Y:S01]  /*0070*/  LDCU.64 UR4, c[0x0][0x358] ;  /* 0x00006b00ff0477ac */ /* 0x000f220008000a00 */
[----:B0-----:R-:W-:-:S02]  /*0080*/  IMAD.SHL.U32 R4, R0, 0x100, RZ ;  /* 0x0000010000047824 */ /* 0x001fc400078e00ff */
[----:B------:R-:W-:Y:S01]  /*0090*/  IMAD.SHL.U32 R16, R0, 0x10, RZ ;  /* 0x0000001000107824 */ /* 0x000fe200078e00ff */
[----:B---3--:R-:W-:Y:S02]  /*00a0*/  SHF.R.U32.HI R3, RZ, 0x5, R2 ;  /* 0x00000005ff037819 */ /* 0x008fe40000011602 */
[----:B------:R-:W-:Y:S02]  /*00b0*/  LOP3.LUT R5, R4, 0xfffff800, RZ, 0xc0, !PT ;  /* 0xfffff80004057812 */ /* 0x000fe400078ec0ff */
[----:B------:R-:W-:Y:S01]  /*00c0*/  ISETP.GT.U32.AND P6, PT, R2, 0x1f, PT ;  /* 0x0000001f0200780c */ /* 0x000fe20003fc4070 */
[C---:B------:R-:W-:Y:S01]  /*00d0*/  IMAD.SHL.U32 R4, R3.reuse, 0x10, RZ ;  /* 0x0000001003047824 */ /* 0x040fe200078e00ff */
[----:B------:R-:W-:Y:S02]  /*00e0*/  LOP3.LUT R16, R16, 0x70, RZ, 0xc0, !PT ;  /* 0x0000007010107812 */ /* 0x000fe400078ec0ff */
[----:B------:R-:W-:Y:S02]  /*00f0*/  SHF.R.S32.HI R17, RZ, 0x1f, R5 ;  /* 0x0000001fff117819 */ /* 0x000fe40000011405 */
[----:B------:R-:W-:Y:S01]  /*0100*/  LOP3.LUT R4, R4, R5, RZ, 0xfc, !PT ;  /* 0x0000000504047212 */ /* 0x000fe200078efcff */
[C---:B------:R-:W-:Y:S01]  /*0110*/  IMAD R7, R3.reuse, 0x800, R16 ;  /* 0x0000080003077824 */ /* 0x040fe200078e0210 */
[----:B------:R-:W-:-:S02]  /*0120*/  ISETP.NE.AND P1, PT, R3, 0x2, PT ;  /* 0x000000020300780c */ /* 0x000fc40003f25270 */
[C---:B--2---:R-:W-:Y:S01]  /*0130*/  LEA R18, P0, R4.reuse, UR6, 0x1 ;  /* 0x0000000604127c11 */ /* 0x044fe2000f8008ff */
[----:B-1----:R-:W-:Y:S01]  /*0140*/  IMAD.WIDE.U32 R24, R7, 0x2, R24 ;  /* 0x0000000207187825 */ /* 0x002fe200078e0018 */
[C---:B------:R-:W-:Y:S02]  /*0150*/  ISETP.NE.AND P2, PT, R3.reuse, 0x3, PT ;  /* 0x000000030300780c */ /* 0x040fe40003f45270 */
[----:B------:R-:W-:Y:S02]  /*0160*/  CS2R R6, SRZ ;  /* 0x0000000000067805 */ /* 0x000fe4000001ff00 */
[----:B------:R-:W-:Y:S02]  /*0170*/  LEA.HI.X R17, R4, UR7, R17, 0x1, P0 ;  /* 0x0000000704117c11 */ /* 0x000fe400080f0c11 */
[----:B------:R-:W-:Y:S02]  /*0180*/  CS2R R4, SRZ ;  /* 0x0000000000047805 */ /* 0x000fe4000001ff00 */
[----:B------:R-:W-:-:S02]  /*0190*/  ISETP.NE.AND P0, PT, R3, 0x1, PT ;  /* 0x000000010300780c */ /* 0x000fc40003f05270 */
[C---:B------:R-:W-:Y:S02]  /*01a0*/  ISETP.NE.AND P3, PT, R3.reuse, 0x4, PT ;  /* 0x000000040300780c */ /* 0x040fe40003f65270 */
[C---:B------:R-:W-:Y:S02]  /*01b0*/  ISETP.NE.AND P4, PT, R3.reuse, 0x5, PT ;  /* 0x000000050300780c */ /* 0x040fe40003f85270 */
[----:B------:R-:W-:Y:S01]  /*01c0*/  ISETP.NE.AND P5, PT, R3, 0x6, PT ;  /* 0x000000060300780c */ /* 0x000fe20003fa5270 */
[----:B----4-:R-:W-:-:S12]  /*01d0*/  @P6 BRA `(.L_x_0) ;  /* 0x0000000000646947 */ /* 0x010fd80003800000 */
[----:B------:R-:W0:Y:S01]  /*01e0*/  S2R R7, SR_LANEID ;  /* 0x0000000000077919 */ /* 0x000e220000000000 */
[----:B------:R-:W-:Y:S01]  /*01f0*/  IMAD.MOV.U32 R5, RZ, RZ, RZ ;  /* 0x000000ffff057224 */ /* 0x000fe200078e00ff */
[----:B0-----:R-:W-:Y:S02]  /*0200*/  LOP3.LUT R4, R7, 0x3, RZ, 0xc0, !PT ;  /* 0x0000000307047812 */ /* 0x001fe400078ec0ff */
[----:B------:R-:W-:-:S05]  /*0210*/  SHF.R.U32.HI R7, RZ, 0x2, R7 ;  /* 0x00000002ff077819 */ /* 0x000fca0000011607 */
[----:B------:R-:W-:-:S03]  /*0220*/  IMAD.WIDE.U32 R4, R7, 0x40, R4 ;  /* 0x0000004007047825 */ /* 0x000fc600078e0004 */
[----:B------:R-:W-:-:S04]  /*0230*/  LEA R6, P6, R4, R24, 0x2 ;  /* 0x0000001804067211 */ /* 0x000fc800078c10ff */
[----:B------:R-:W-:-:S05]  /*0240*/  LEA.HI.X R7, R4, R25, R5, 0x2, P6 ;  /* 0x0000001904077211 */ /* 0x000fca00030f1405 */
[----:B------:R-:W2:Y:S04]  /*0250*/  LDG.E R14, desc[UR4][R6.64] ;  /* 0x00000004060e7981 */ /* 0x000ea8000c1e1900 */
[----:B------:R-:W3:Y:S04]  /*0260*/  LDG.E R15, desc[UR4][R6.64+0x800] ;  /* 0x00080004060f7981 */ /* 0x000ee8000c1e1900 */
[----:B------:R-:W4:Y:S04]  /*0270*/  LDG.E R19, desc[UR4][R6.64+0x10] ;  /* 0x0000100406137981 */ /* 0x000f28000c1e1900 */
[----:B------:R-:W5:Y:S01]  /*0280*/  LDG.E R20, desc[UR4][R6.64+0x810] ;  /* 0x0008100406147981 */ /* 0x000f62000c1e1900 */
[----:B------:R-:W-:-:S04]  /*0290*/  LEA R12, P6, R4, R18, 0x2 ;  /* 0x00000012040c7211 */ /* 0x000fc800078c10ff */
[----:B------:R-:W-:-:S05]  /*02a0*/  LEA.HI.X R13, R4, R17, R5, 0x2, P6 ;  /* 0x00000011040d7211 */ /* 0x000fca00030f1405 */
[----:B------:R-:W5:Y:S04]  /*02b0*/  LDG.E R8, desc[UR4][R12.64] ;  /* 0x000000040c087981 */ /* 0x000f68000c1e1900 */
[----:B------:R-:W5:Y:S04]  /*02c0*/  LDG.E R9, desc[UR4][R12.64+0x800] ;  /* 0x000800040c097981 */ /* 0x000f68000c1e1900 */
[----:B------:R-:W5:Y:S04]  /*02d0*/  LDG.E R10, desc[UR4][R12.64+0x10] ;  /* 0x000010040c0a7981 */ /* 0x000f68000c1e1900 */
[----:B------:R-:W5:Y:S01]  /*02e0*/  LDG.E R11, desc[UR4][R12.64+0x810] ;  /* 0x000810040c0b7981 */ /* 0x000f62000c1e1900 */
[----:B------:R-:W-:Y:S05]  /*02f0*/  WARPSYNC.ALL ;  /* 0x0000000000007948 */ /* 0x000fea0003800000 */
[----:B--2---:R-:W-:Y:S04]  /*0300*/  MOVM.16.MT88 R14, R14 ;  /* 0x000000000e0e723a */ /* 0x004fe80000000000 */
[----:B---3--:R-:W0:Y:S04]  /*0310*/  MOVM.16.MT88 R15, R15 ;  /* 0x000000000f0f723a */ /* 0x008e280000000000 */
[----:B----4-:R-:W-:Y:S04]  /*0320*/  MOVM.16.MT88 R22, R19 ;  /* 0x000000001316723a */ /* 0x010fe80000000000 */
[----:B-----5:R-:W1:Y:S01]  /*0330*/  MOVM.16.MT88 R23, R20 ;  /* 0x000000001417723a */ /* 0x020e620000000000 */
[C---:B0-----:R-:W-:Y:S08]  /*0340*/  HMMA.16816.F32 R4, R8.reuse, R14, RZ ;  /* 0x0000000e0804723c */ /* 0x041ff000000018ff */
[----:B-1----:R-:W-:-:S15]  /*0350*/  HMMA.16816.F32 R8, R8, R22, RZ ;  /* 0x000000160808723c */ /* 0x002fde00000018ff */
[----:B------:R-:W-:-:S05]  /*0360*/  NOP ;  /* 0x0000000000007918 */ /* 0x000fca0000000000 */
.L_x_0:
[----:B------:R-:W-:Y:S05]  /*0370*/  @P0 BRA `(.L_x_1) ;  /* 0x0000000000640947 */ /* 0x000fea0003800000 */
[----:B------:R-:W0:Y:S02]  /*0380*/  S2R R13, SR_LANEID ;  /* 0x00000000000d7919 */ /* 0x000e240000000000 */
[----:B0-----:R-:W-:Y:S02]  /*0390*/  LOP3.LUT R12, R13, 0x3, RZ, 0xc0, !PT ;  /* 0x000000030d0c7812 */ /* 0x001fe400078ec0ff */
[----:B------:R-:W-:Y:S01]  /*03a0*/  SHF.R.U32.HI R15, RZ, 0x2, R13 ;  /* 0x00000002ff0f7819 */ /* 0x000fe2000001160d */
[----:B------:R-:W-:-:S04]  /*03b0*/  IMAD.MOV.U32 R13, RZ, RZ, RZ ;  /* 0x000000ffff0d7224 */ /* 0x000fc800078e00ff */
        /* <DEDUP_REMOVED lines=18> */
[C---:B0-----:R-:W-:Y:S08]  /*04e0*/  HMMA.16816.F32 R4, R12.reuse, R20, R4 ;  /* 0x000000140c04723c */ /* 0x041ff00000001804 */
[----:B-1----:R-:W-:-:S15]  /*04f0*/  HMMA.16816.F32 R8, R12, R22, R8 ;  /* 0x000000160c08723c */ /* 0x002fde0000001808 */
[----:B------:R-:W-:-:S05]  /*0500*/  NOP ;  /* 0x0000000000007918 */ /* 0x000fca0000000000 */
.L_x_1:
        /* <DEDUP_REMOVED lines=26> */
.L_x_2:
        /* <DEDUP_REMOVED lines=26> */
.L_x_3:
        /* <DEDUP_REMOVED lines=26> */
.L_x_4:
        /* <DEDUP_REMOVED lines=26> */
.L_x_5:
        /* <DEDUP_REMOVED lines=26> */
.L_x_6:
[----:B------:R-:W0:Y:S01]  /*0d30*/  S2R R12, SR_LANEID ;  /* 0x00000000000c7919 */ /* 0x000e220000000000 */
[----:B------:R-:W-:Y:S02]  /*0d40*/  ISETP.NE.AND P0, PT, R3, 0x7, PT ;  /* 0x000000070300780c */ /* 0x000fe40003f05270 */
[----:B------:R-:W-:Y:S01]  /*0d50*/  MOV R20, 0x400 ;  /* 0x0000040000147802 */ /* 0x000fe20000000f00 */
[----:B------:R-:W1:Y:S01]  /*0d60*/  S2R R13, SR_CgaCtaId ;  /* 0x00000000000d7919 */ /* 0x000e620000008800 */
[----:B0-----:R-:W-:Y:S02]  /*0d70*/  SHF.R.U32.HI R14, RZ, 0x2, R12 ;  /* 0x00000002ff0e7819 */ /* 0x001fe4000001160c */
[----:B------:R-:W-:Y:S02]  /*0d80*/  LOP3.LUT R15, R12, 0x3, RZ, 0xc0, !PT ;  /* 0x000000030c0f7812 */ /* 0x000fe400078ec0ff */
[----:B-1----:R-:W-:-:S03]  /*0d90*/  LEA R20, R13, R20, 0x18 ;  /* 0x000000140d147211 */ /* 0x002fc600078ec0ff */
[----:B------:R-:W-:Y:S02]  /*0da0*/  IMAD R12, R14, 0x80, R15 ;  /* 0x000000800e0c7824 */ /* 0x000fe400078e020f */
[----:B------:R-:W-:-:S04]  /*0db0*/  IMAD R21, R3, 0x40, R20 ;  /* 0x0000004003157824 */ /* 0x000fc800078e0214 */
[----:B------:R-:W-:Y:S01]  /*0dc0*/  IMAD.U32 R21, R12, 0x8, R21 ;  /* 0x000000080c157824 */ /* 0x000fe200078e0015 */
[----:B------:R-:W-:Y:S06]  /*0dd0*/  @P0 BRA `(.L_x_7) ;  /* 0x0000000000640947 */ /* 0x000fec0003800000 */
        /* <DEDUP_REMOVED lines=25> */
.L_x_7:
[----:B------:R0:W-:Y:S01]  /*0f70*/  STS.64 [R21], R4 ;  /* 0x0000000415007388 */ /* 0x0001e20000000a00 */
[----:B------:R-:W-:Y:S05]  /*0f80*/  WARPSYNC.ALL ;  /* 0x0000000000007948 */ /* 0x000fea0003800000 */
[----:B------:R1:W-:Y:S01]  /*0f90*/  STS.64 [R21+0x2000], R6 ;  /* 0x0020000615007388 */ /* 0x0003e20000000a00 */
[----:B------:R-:W2:Y:S01]  /*0fa0*/  LDC.64 R12, c[0x0][0x390] ;  /* 0x0000e400ff0c7b82 */ /* 0x000ea20000000a00 */
[----:B------:R-:W-:Y:S01]  /*0fb0*/  IMAD.SHL.U32 R14, R2, 0x2, RZ ;  /* 0x00000002020e7824 */ /* 0x000fe200078e00ff */
[----:B------:R-:W-:Y:S01]  /*0fc0*/  LOP3.LUT R15, R0, 0x7ffffff8, RZ, 0xc0, !PT ;  /* 0x7ffffff8000f7812 */ /* 0x000fe200078ec0ff */
[----:B------:R1:W-:Y:S01]  /*0fd0*/  STS.64 [R21+0x20], R8 ;  /* 0x0000200815007388 */ /* 0x0003e20000000a00 */
[C---:B------:R-:W-:Y:S01]  /*0fe0*/  IMAD.SHL.U32 R17, R3.reuse, 0x4, RZ ;  /* 0x0000000403117824 */ /* 0x040fe200078e00ff */
[----:B0-----:R-:W-:-:S02]  /*0ff0*/  LOP3.LUT R5, R3, 0xf, RZ, 0xc0, !PT ;  /* 0x0000000f03057812 */ /* 0x001fc400078ec0ff */
[----:B------:R1:W-:Y:S01]  /*1000*/  STS.64 [R21+0x2020], R10 ;  /* 0x0020200a15007388 */ /* 0x0003e20000000a00 */
[----:B------:R-:W-:Y:S01]  /*1010*/  LOP3.LUT R14, R14, 0x400, RZ, 0xc0, !PT ;  /* 0x000004000e0e7812 */ /* 0x000fe200078ec0ff */
[----:B------:R-:W-:Y:S01]  /*1020*/  IMAD R0, R15, 0x100, R16 ;  /* 0x000001000f007824 */ /* 0x000fe200078e0210 */
[----:B------:R-:W-:Y:S02]  /*1030*/  SHF.R.U32.HI R2, RZ, 0x6, R2 ;  /* 0x00000006ff027819 */ /* 0x000fe40000011602 */
[----:B------:R-:W-:Y:S01]  /*1040*/  LOP3.LUT R17, R14, 0x3c, R17, 0xf8, !PT ;  /* 0x0000003c0e117812 */ /* 0x000fe200078ef811 */
[----:B------:R-:W-:-:S03]  /*1050*/  IMAD.IADD R0, R0, 0x1, R5 ;  /* 0x0000000100007824 */ /* 0x000fc600078e0205 */
[----:B------:R-:W-:Y:S01]  /*1060*/  IADD3 R20, PT, PT, R17, 0x200, R20 ;  /* 0x0000020011147810 */ /* 0x000fe20007ffe014 */
[----:B------:R-:W-:Y:S06]  /*1070*/  BAR.SYNC.DEFER_BLOCKING 0x0 ;  /* 0x0000000000007b1d */ /* 0x000fec0000010000 */
.L_x_8:
[----:B01----:R-:W0:Y:S01]  /*1080*/  LDS R6, [R20+-0x200] ;  /* 0xfffe000014067984 */ /* 0x003e220000000800 */
[C---:B------:R-:W-:Y:S01]  /*1090*/  ISETP.GE.U32.AND P0, PT, R3.reuse, 0xf0, PT ;  /* 0x000000f00300780c */ /* 0x040fe20003f06070 */
[----:B------:R-:W-:Y:S02]  /*10a0*/  VIADD R3, R3, 0x10 ;  /* 0x0000001003037836 */ /* 0x000fe40000000000 */
[----:B------:R-:W1:Y:S04]  /*10b0*/  LDS R8, [R20+-0x1c0] ;  /* 0xfffe400014087984 */ /* 0x000e680000000800 */
[----:B------:R-:W3:Y:S04]  /*10c0*/  LDS R9, [R20+-0x180] ;  /* 0xfffe800014097984 */ /* 0x000ee80000000800 */
[----:B------:R-:W4:Y:S04]  /*10d0*/  LDS R10, [R20+-0x140] ;  /* 0xfffec000140a7984 */ /* 0x000f280000000800 */
[----:B------:R-:W5:Y:S04]  /*10e0*/  LDS R11, [R20+-0x100] ;  /* 0xffff0000140b7984 */ /* 0x000f680000000800 */
[----:B------:R-:W2:Y:S04]  /*10f0*/  LDS R15, [R20+-0xc0] ;  /* 0xffff4000140f7984 */ /* 0x000ea80000000800 */
[----:B------:R-:W2:Y:S04]  /*1100*/  LDS R14, [R20+-0x80] ;  /* 0xffff8000140e7984 */ /* 0x000ea80000000800 */
[----:B------:R-:W2:Y:S04]  /*1110*/  LDS R17, [R20+-0x40] ;  /* 0xffffc00014117984 */ /* 0x000ea80000000800 */
[----:B------:R-:W2:Y:S04]  /*1120*/  LDS R5, [R20] ;  /* 0x0000000014057984 */ /* 0x000ea80000000800 */
[----:B------:R-:W2:Y:S01]  /*1130*/  LDS R4, [R20+0x40] ;  /* 0x0000400014047984 */ /* 0x000ea20000000800 */
[----:B0-----:R-:W-:-:S03]  /*1140*/  FADD R7, RZ, R6 ;  /* 0x00000006ff077221 */ /* 0x001fc60000000000 */
[----:B------:R-:W0:Y:S01]  /*1150*/  LDS R6, [R20+0x80] ;  /* 0x0000800014067984 */ /* 0x000e220000000800 */
[----:B-1----:R-:W-:-:S03]  /*1160*/  FADD R8, R7, R8 ;  /* 0x0000000807087221 */ /* 0x002fc60000000000 */
[----:B------:R-:W1:Y:S01]  /*1170*/  LDS R7, [R20+0xc0] ;  /* 0x0000c00014077984 */ /* 0x000e620000000800 */
[----:B---3--:R-:W-:-:S03]  /*1180*/  FADD R9, R8, R9 ;  /* 0x0000000908097221 */ /* 0x008fc60000000000 */
[----:B------:R-:W3:Y:S01]  /*1190*/  LDS R8, [R20+0x100] ;  /* 0x0001000014087984 */ /* 0x000ee20000000800 */
[----:B----4-:R-:W-:-:S03]  /*11a0*/  FADD R10, R9, R10 ;  /* 0x0000000a090a7221 */ /* 0x010fc60000000000 */
[----:B------:R-:W4:Y:S01]  /*11b0*/  LDS R9, [R20+0x140] ;  /* 0x0001400014097984 */ /* 0x000f220000000800 */
[----:B-----5:R-:W-:-:S03]  /*11c0*/  FADD R10, R10, R11 ;  /* 0x0000000b0a0a7221 */ /* 0x020fc60000000000 */
[----:B------:R-:W5:Y:S01]  /*11d0*/  LDS R11, [R20+0x180] ;  /* 0x00018000140b7984 */ /* 0x000f620000000800 */
[----:B--2---:R-:W-:-:S03]  /*11e0*/  FADD R15, R10, R15 ;  /* 0x0000000f0a0f7221 */ /* 0x004fc60000000000 */
[----:B------:R2:W5:Y:S01]  /*11f0*/  LDS R10, [R20+0x1c0] ;  /* 0x0001c000140a7984 */ /* 0x0005620000000800 */
[----:B------:R-:W-:-:S04]  /*1200*/  FADD R14, R15, R14 ;  /* 0x0000000e0f0e7221 */ /* 0x000fc80000000000 */
[----:B------:R-:W-:Y:S01]  /*1210*/  FADD R14, R14, R17 ;  /* 0x000000110e0e7221 */ /* 0x000fe20000000000 */
[----:B--2---:R-:W-:-:S03]  /*1220*/  VIADD R20, R20, 0x400 ;  /* 0x0000040014147836 */ /* 0x004fc60000000000 */
[----:B------:R-:W-:-:S04]  /*1230*/  FADD R5, R14, R5 ;  /* 0x000000050e057221 */ /* 0x000fc80000000000 */
[----:B------:R-:W-:Y:S01]  /*1240*/  FADD R5, R5, R4 ;  /* 0x0000000405057221 */ /* 0x000fe20000000000 */
[C---:B------:R-:W-:Y:S02]  /*1250*/  IMAD.SHL.U32 R4, R2.reuse, 0x10, RZ ;  /* 0x0000001002047824 */ /* 0x040fe400078e00ff */
[----:B------:R-:W-:Y:S02]  /*1260*/  VIADD R2, R2, 0x8 ;  /* 0x0000000802027836 */ /* 0x000fe40000000000 */
[----:B0-----:R-:W-:Y:S01]  /*1270*/  FADD R6, R5, R6 ;  /* 0x0000000605067221 */ /* 0x001fe20000000000 */
[----:B------:R-:W-:-:S03]  /*1280*/  LOP3.LUT R5, R4, 0x780, RZ, 0xc0, !PT ;  /* 0x0000078004057812 */ /* 0x000fc600078ec0ff */
[----:B-1----:R-:W-:Y:S02]  /*1290*/  FADD R7, R6, R7 ;  /* 0x0000000706077221 */ /* 0x002fe40000000000 */
[----:B------:R-:W-:Y:S02]  /*12a0*/  IMAD.IADD R5, R0, 0x1, R5 ;  /* 0x0000000100057824 */ /* 0x000fe400078e0205 */
[----:B---3--:R-:W-:Y:S02]  /*12b0*/  FADD R8, R7, R8 ;  /* 0x0000000807087221 */ /* 0x008fe40000000000 */
[----:B------:R-:W-:-:S04]  /*12c0*/  IMAD.WIDE.U32 R4, R5, 0x4, R12 ;  /* 0x0000000405047825 */ /* 0x000fc800078e000c */
[----:B----4-:R-:W-:-:S04]  /*12d0*/  FADD R8, R8, R9 ;  /* 0x0000000908087221 */ /* 0x010fc80000000000 */
[----:B-----5:R-:W-:-:S04]  /*12e0*/  FADD R11, R8, R11 ;  /* 0x0000000b080b7221 */ /* 0x020fc80000000000 */
[----:B------:R-:W-:-:S05]  /*12f0*/  FADD R11, R11, R10 ;  /* 0x0000000a0b0b7221 */ /* 0x000fca0000000000 */
[----:B------:R0:W-:Y:S01]  /*1300*/  STG.E desc[UR4][R4.64], R11 ;  /* 0x0000000b04007986 */ /* 0x0001e2000c101904 */
[----:B------:R-:W-:Y:S05]  /*1310*/  @!P0 BRA `(.L_x_8) ;  /* 0xfffffffc00588947 */ /* 0x000fea000383ffff */
[----:B------:R-:W-:Y:S05]  /*1320*/  EXIT ;  /* 0x000000000000794d */ /* 0x000fea0003800000 */
.L_x_9:
[----:B------:R-:W-:-:S00]  /*1330*/  BRA `(.L_x_9) ;  /* 0xfffffffc00fc7947 */ /* 0x000fc0000383ffff */
[----:B------:R-:W-:-:S00]  /*1340*/  NOP ;  /* 0x0000000000007918 */ /* 0x000fc00000000000 */
        /* <DEDUP_REMOVED lines=11> */
.L_x_10:


//--------------------- .nv.shared._Z11bmma_kernelI6__halffLi16ELi16ELi16ELi128ELi128ELi128EEvPT_S2_PT0_ --------------------------
	.section	.nv.shared._Z11bmma_kernelI6__halffLi16ELi16ELi16ELi128ELi128ELi128EEvPT_S2_PT0_,"aw",@nobits
	.sectionflags	@""
	.align	4
.nv.shared._Z11bmma_kernelI6__halffLi16ELi16ELi16ELi128ELi128ELi128EEvPT_S2_PT0_:
	.zero		17408


//--------------------- .nv.shared.reserved.0     --------------------------
	.section	.nv.shared.reserved.0,"aw",@nobits
	.weak		__nv_reservedSMEM_offset_0_alias
	.size		__nv_reservedSMEM_offset_0_alias, 0, 64
	.other		__nv_reservedSMEM_offset_0_alias,@"STO_CUDA_RESERVED_SHARED STV_DEFAULT"
__nv_reservedSMEM_offset_0_alias:
	.zero		0
	.zero		64


//--------------------- .nv.constant0._Z11bmma_kernelI6__halffLi16ELi16ELi16ELi128ELi128ELi128EEvPT_S2_PT0_ --------------------------
	.section	.nv.constant0._Z11bmma_kernelI6__halffLi16ELi16ELi16ELi128ELi128ELi128EEvPT_S2_PT0_,"a",@progbits
	.sectionflags	@""
	.align	4
.nv.constant0._Z11bmma_kernelI6__halffLi16ELi16ELi16ELi128ELi128ELi128EEvPT_S2_PT0_:
	.zero		920


//--------------------- SYMBOLS --------------------------

	.type		.nv.reservedSmem.offset0,@object
	.size		.nv.reservedSmem.offset0,0x4
	.type		.nv.reservedSmem.cap,@object
	.size		.nv.reservedSmem.cap,0x4
